//
// Generated by NVIDIA NVVM Compiler
//
// Compiler Build ID: CL-36424714
// Cuda compilation tools, release 13.0, V13.0.88
// Based on NVVM 20.0.0
//

.version 9.0
.target sm_100
.address_size 64

	// .globl	division_f32

.visible .entry division_f32(
	.param .u64 .ptr .align 1 division_f32_param_0,
	.param .u64 .ptr .align 1 division_f32_param_1,
	.param .u64 .ptr .align 1 division_f32_param_2,
	.param .u64 division_f32_param_3
)
{
	.reg .pred 	%p<2>;
	.reg .b32 	%r<5>;
	.reg .b32 	%f<4>;
	.reg .b64 	%rd<13>;

	ld.param.u64 	%rd2, [division_f32_param_0];
	ld.param.u64 	%rd3, [division_f32_param_1];
	ld.param.u64 	%rd4, [division_f32_param_2];
	ld.param.u64 	%rd5, [division_f32_param_3];
	mov.u32 	%r1, %ctaid.x;
	mov.u32 	%r2, %ntid.x;
	mov.u32 	%r3, %tid.x;
	mad.lo.s32 	%r4, %r1, %r2, %r3;
	cvt.s64.s32 	%rd1, %r4;
	setp.le.u64 	%p1, %rd5, %rd1;
	@%p1 bra 	$L__BB0_2;
	cvta.to.global.u64 	%rd6, %rd3;
	cvta.to.global.u64 	%rd7, %rd4;
	cvta.to.global.u64 	%rd8, %rd2;
	shl.b64 	%rd9, %rd1, 2;
	add.s64 	%rd10, %rd6, %rd9;
	ld.global.f32 	%f1, [%rd10];
	add.s64 	%rd11, %rd7, %rd9;
	ld.global.f32 	%f2, [%rd11];
	div.rn.f32 	%f3, %f1, %f2;
	add.s64 	%rd12, %rd8, %rd9;
	st.global.f32 	[%rd12], %f3;
$L__BB0_2:
	ret;

}
	// .globl	division_f64
.visible .entry division_f64(
	.param .u64 .ptr .align 1 division_f64_param_0,
	.param .u64 .ptr .align 1 division_f64_param_1,
	.param .u64 .ptr .align 1 division_f64_param_2,
	.param .u64 division_f64_param_3
)
{
	.reg .pred 	%p<2>;
	.reg .b32 	%r<5>;
	.reg .b64 	%rd<13>;
	.reg .b64 	%fd<4>;

	ld.param.u64 	%rd2, [division_f64_param_0];
	ld.param.u64 	%rd3, [division_f64_param_1];
	ld.param.u64 	%rd4, [division_f64_param_2];
	ld.param.u64 	%rd5, [division_f64_param_3];
	mov.u32 	%r1, %ctaid.x;
	mov.u32 	%r2, %ntid.x;
	mov.u32 	%r3, %tid.x;
	mad.lo.s32 	%r4, %r1, %r2, %r3;
	cvt.s64.s32 	%rd1, %r4;
	setp.le.u64 	%p1, %rd5, %rd1;
	@%p1 bra 	$L__BB1_2;
	cvta.to.global.u64 	%rd6, %rd3;
	cvta.to.global.u64 	%rd7, %rd4;
	cvta.to.global.u64 	%rd8, %rd2;
	shl.b64 	%rd9, %rd1, 3;
	add.s64 	%rd10, %rd6, %rd9;
	ld.global.f64 	%fd1, [%rd10];
	add.s64 	%rd11, %rd7, %rd9;
	ld.global.f64 	%fd2, [%rd11];
	div.rn.f64 	%fd3, %fd1, %fd2;
	add.s64 	%rd12, %rd8, %rd9;
	st.global.f64 	[%rd12], %fd3;
$L__BB1_2:
	ret;

}


// ===== COMPILED SASS (sm_100) =====

	.target	sm_100

	.elftype	@"ET_EXEC"


//--------------------- .note.nv.tkinfo           --------------------------
	.section	.note.nv.tkinfo,"",@"SHT_NOTE"
	.sectionflags	@"SHF_NOTE_NV_TKINFO"
	.tkinfo
        /*0018*/ 	.word	0x00000002
        /*0030*/ 	.string	""
        /*0030*/ 	.string	"ptxas"
        /*0030*/ 	.string	"Cuda compilation tools, release 13.0, V13.0.88"
        /*0030*/ 	.string	"Build cuda_13.0.r13.0/compiler.36424714_0"
        /*0030*/ 	.string	"-arch sm_100 -m 64 "



//--------------------- .note.nv.cuinfo           --------------------------
	.section	.note.nv.cuinfo,"",@"SHT_NOTE"
	.sectionflags	@"SHF_NOTE_NV_CUINFO"
        /*0018*/ 	.short	0x0002
        /*001a*/ 	.short	0x0064
        /*001c*/ 	.short	0x0082
	.zero		2


//--------------------- .nv.info                  --------------------------
	.section	.nv.info,"",@"SHT_CUDA_INFO"
	.align	4


	//----- nvinfo : EIATTR_REGCOUNT
	.align		4
        /*0000*/ 	.byte	0x04, 0x2f
        /*0002*/ 	.short	(.L_1 - .L_0)
	.align		4
.L_0:
        /*0004*/ 	.word	index@(division_f32)
        /*0008*/ 	.word	0x00000010


	//----- nvinfo : EIATTR_FRAME_SIZE
	.align		4
.L_1:
        /*000c*/ 	.byte	0x04, 0x11
        /*000e*/ 	.short	(.L_3 - .L_2)
	.align		4
.L_2:
        /*0010*/ 	.word	index@($__internal_1_$__cuda_sm3x_div_rn_noftz_f32_slowpath)
        /*0014*/ 	.word	0x00000000


	//----- nvinfo : EIATTR_FRAME_SIZE
	.align		4
.L_3:
        /*0018*/ 	.byte	0x04, 0x11
        /*001a*/ 	.short	(.L_5 - .L_4)
	.align		4
.L_4:
        /*001c*/ 	.word	index@(division_f32)
        /*0020*/ 	.word	0x00000000


	//----- nvinfo : EIATTR_REGCOUNT
	.align		4
.L_5:
        /*0024*/ 	.byte	0x04, 0x2f
        /*0026*/ 	.short	(.L_7 - .L_6)
	.align		4
.L_6:
        /*0028*/ 	.word	index@(division_f64)
        /*002c*/ 	.word	0x0000001a


	//----- nvinfo : EIATTR_FRAME_SIZE
	.align		4
.L_7:
        /*0030*/ 	.byte	0x04, 0x11
        /*0032*/ 	.short	(.L_9 - .L_8)
	.align		4
.L_8:
        /*0034*/ 	.word	index@($__internal_0_$__cuda_sm20_div_rn_f64_full)
        /*0038*/ 	.word	0x00000000


	//----- nvinfo : EIATTR_FRAME_SIZE
	.align		4
.L_9:
        /*003c*/ 	.byte	0x04, 0x11
        /*003e*/ 	.short	(.L_11 - .L_10)
	.align		4
.L_10:
        /*0040*/ 	.word	index@(division_f64)
        /*0044*/ 	.word	0x00000000


	//----- nvinfo : EIATTR_MIN_STACK_SIZE
	.align		4
.L_11:
        /*0048*/ 	.byte	0x04, 0x12
        /*004a*/ 	.short	(.L_13 - .L_12)
	.align		4
.L_12:
        /*004c*/ 	.word	index@(division_f64)
        /*0050*/ 	.word	0x00000000


	//----- nvinfo : EIATTR_MIN_STACK_SIZE
	.align		4
.L_13:
        /*0054*/ 	.byte	0x04, 0x12
        /*0056*/ 	.short	(.L_15 - .L_14)
	.align		4
.L_14:
        /*0058*/ 	.word	index@(division_f32)
        /*005c*/ 	.word	0x00000000
.L_15:


//--------------------- .nv.compat                --------------------------
	.section	.nv.compat,"",@"SHT_CUDA_COMPAT_INFO"
	.align	4
        /*0000*/ 	.byte	0x02, 0x09, 0x00, 0x00, 0x02, 0x02, 0x01, 0x00, 0x02, 0x05, 0x05, 0x00, 0x03, 0x07, 0x01, 0x01
        /*0010*/ 	.byte	0x02, 0x03, 0x00, 0x00, 0x02, 0x06, 0x01, 0x00, 0x04, 0x0b, 0x08, 0x00, 0x01, 0x00, 0x00, 0x00
        /*0020*/ 	.byte	0x00, 0x00, 0x00, 0x00


//--------------------- .nv.info.division_f64     --------------------------
	.section	.nv.info.division_f64,"",@"SHT_CUDA_INFO"
	.sectionflags	@""
	.align	4


	//----- nvinfo : EIATTR_CUDA_API_VERSION
	.align		4
        /*0000*/ 	.byte	0x04, 0x37
        /*0002*/ 	.short	(.L_17 - .L_16)
.L_16:
        /*0004*/ 	.word	0x00000082


	//----- nvinfo : EIATTR_KPARAM_INFO
	.align		4
.L_17:
        /*0008*/ 	.byte	0x04, 0x17
        /*000a*/ 	.short	(.L_19 - .L_18)
.L_18:
        /*000c*/ 	.word	0x00000000
        /*0010*/ 	.short	0x0003
        /*0012*/ 	.short	0x0018
        /*0014*/ 	.byte	0x00, 0xf0, 0x21, 0x00


	//----- nvinfo : EIATTR_KPARAM_INFO
	.align		4
.L_19:
        /*0018*/ 	.byte	0x04, 0x17
        /*001a*/ 	.short	(.L_21 - .L_20)
.L_20:
        /*001c*/ 	.word	0x00000000
        /*0020*/ 	.short	0x0002
        /*0022*/ 	.short	0x0010
        /*0024*/ 	.byte	0x00, 0xf5, 0x21, 0x00


	//----- nvinfo : EIATTR_KPARAM_INFO
	.align		4
.L_21:
        /*0028*/ 	.byte	0x04, 0x17
        /*002a*/ 	.short	(.L_23 - .L_22)
.L_22:
        /*002c*/ 	.word	0x00000000
        /*0030*/ 	.short	0x0001
        /*0032*/ 	.short	0x0008
        /*0034*/ 	.byte	0x00, 0xf5, 0x21, 0x00


	//----- nvinfo : EIATTR_KPARAM_INFO
	.align		4
.L_23:
        /*0038*/ 	.byte	0x04, 0x17
        /*003a*/ 	.short	(.L_25 - .L_24)
.L_24:
        /*003c*/ 	.word	0x00000000
        /*0040*/ 	.short	0x0000
        /*0042*/ 	.short	0x0000
        /*0044*/ 	.byte	0x00, 0xf5, 0x21, 0x00


	//----- nvinfo : EIATTR_SPARSE_MMA_MASK
	.align		4
.L_25:
        /*0048*/ 	.byte	0x03, 0x50
        /*004a*/ 	.short	0x0000


	//----- nvinfo : EIATTR_MAXREG_COUNT
	.align		4
        /*004c*/ 	.byte	0x03, 0x1b
        /*004e*/ 	.short	0x00ff


	//----- nvinfo : EIATTR_MERCURY_ISA_VERSION
	.align		4
        /*0050*/ 	.byte	0x03, 0x5f
        /*0052*/ 	.short	0x0101


	//----- nvinfo : EIATTR_VRC_CTA_INIT_COUNT
	.align		4
        /*0054*/ 	.byte	0x02, 0x4a
	.zero		1
	.zero		1


	//----- nvinfo : EIATTR_EXIT_INSTR_OFFSETS
	.align		4
        /*0058*/ 	.byte	0x04, 0x1c
        /*005a*/ 	.short	(.L_27 - .L_26)


	//   ....[0]....
.L_26:
        /*005c*/ 	.word	0x00000090


	//   ....[1]....
        /*0060*/ 	.word	0x000002b0


	//----- nvinfo : EIATTR_CRS_STACK_SIZE
	.align		4
.L_27:
        /*0064*/ 	.byte	0x04, 0x1e
        /*0066*/ 	.short	(.L_29 - .L_28)
.L_28:
        /*0068*/ 	.word	0x00000000


	//----- nvinfo : EIATTR_CBANK_PARAM_SIZE
	.align		4
.L_29:
        /*006c*/ 	.byte	0x03, 0x19
        /*006e*/ 	.short	0x0020


	//----- nvinfo : EIATTR_PARAM_CBANK
	.align		4
        /*0070*/ 	.byte	0x04, 0x0a
        /*0072*/ 	.short	(.L_31 - .L_30)
	.align		4
.L_30:
        /*0074*/ 	.word	index@(.nv.constant0.division_f64)
        /*0078*/ 	.short	0x0380
        /*007a*/ 	.short	0x0020


	//----- nvinfo : EIATTR_SW_WAR
	.align		4
.L_31:
        /*007c*/ 	.byte	0x04, 0x36
        /*007e*/ 	.short	(.L_33 - .L_32)
.L_32:
        /*0080*/ 	.word	0x00000008
.L_33:


//--------------------- .nv.info.division_f32     --------------------------
	.section	.nv.info.division_f32,"",@"SHT_CUDA_INFO"
	.sectionflags	@""
	.align	4


	//----- nvinfo : EIATTR_CUDA_API_VERSION
	.align		4
        /*0000*/ 	.byte	0x04, 0x37
        /*0002*/ 	.short	(.L_35 - .L_34)
.L_34:
        /*0004*/ 	.word	0x00000082


	//----- nvinfo : EIATTR_KPARAM_INFO
	.align		4
.L_35:
        /*0008*/ 	.byte	0x04, 0x17
        /*000a*/ 	.short	(.L_37 - .L_36)
.L_36:
        /*000c*/ 	.word	0x00000000
        /*0010*/ 	.short	0x0003
        /*0012*/ 	.short	0x0018
        /*0014*/ 	.byte	0x00, 0xf0, 0x21, 0x00


	//----- nvinfo : EIATTR_KPARAM_INFO
	.align		4
.L_37:
        /*0018*/ 	.byte	0x04, 0x17
        /*001a*/ 	.short	(.L_39 - .L_38)
.L_38:
        /*001c*/ 	.word	0x00000000
        /*0020*/ 	.short	0x0002
        /*0022*/ 	.short	0x0010
        /*0024*/ 	.byte	0x00, 0xf5, 0x21, 0x00


	//----- nvinfo : EIATTR_KPARAM_INFO
	.align		4
.L_39:
        /*0028*/ 	.byte	0x04, 0x17
        /*002a*/ 	.short	(.L_41 - .L_40)
.L_40:
        /*002c*/ 	.word	0x00000000
        /*0030*/ 	.short	0x0001
        /*0032*/ 	.short	0x0008
        /*0034*/ 	.byte	0x00, 0xf5, 0x21, 0x00


	//----- nvinfo : EIATTR_KPARAM_INFO
	.align		4
.L_41:
        /*0038*/ 	.byte	0x04, 0x17
        /*003a*/ 	.short	(.L_43 - .L_42)
.L_42:
        /*003c*/ 	.word	0x00000000
        /*0040*/ 	.short	0x0000
        /*0042*/ 	.short	0x0000
        /*0044*/ 	.byte	0x00, 0xf5, 0x21, 0x00


	//----- nvinfo : EIATTR_SPARSE_MMA_MASK
	.align		4
.L_43:
        /*0048*/ 	.byte	0x03, 0x50
        /*004a*/ 	.short	0x0000


	//----- nvinfo : EIATTR_MAXREG_COUNT
	.align		4
        /*004c*/ 	.byte	0x03, 0x1b
        /*004e*/ 	.short	0x00ff


	//----- nvinfo : EIATTR_MERCURY_ISA_VERSION
	.align		4
        /*0050*/ 	.byte	0x03, 0x5f
        /*0052*/ 	.short	0x0101


	//----- nvinfo : EIATTR_VRC_CTA_INIT_COUNT
	.align		4
        /*0054*/ 	.byte	0x02, 0x4a
	.zero		1
	.zero		1


	//----- nvinfo : EIATTR_EXIT_INSTR_OFFSETS
	.align		4
        /*0058*/ 	.byte	0x04, 0x1c
        /*005a*/ 	.short	(.L_45 - .L_44)


	//   ....[0]....
.L_44:
        /*005c*/ 	.word	0x00000090


	//   ....[1]....
        /*0060*/ 	.word	0x00000260


	//----- nvinfo : EIATTR_CRS_STACK_SIZE
	.align		4
.L_45:
        /*0064*/ 	.byte	0x04, 0x1e
        /*0066*/ 	.short	(.L_47 - .L_46)
.L_46:
        /*0068*/ 	.word	0x00000000


	//----- nvinfo : EIATTR_CBANK_PARAM_SIZE
	.align		4
.L_47:
        /*006c*/ 	.byte	0x03, 0x19
        /*006e*/ 	.short	0x0020


	//----- nvinfo : EIATTR_PARAM_CBANK
	.align		4
        /*0070*/ 	.byte	0x04, 0x0a
        /*0072*/ 	.short	(.L_49 - .L_48)
	.align		4
.L_48:
        /*0074*/ 	.word	index@(.nv.constant0.division_f32)
        /*0078*/ 	.short	0x0380
        /*007a*/ 	.short	0x0020


	//----- nvinfo : EIATTR_SW_WAR
	.align		4
.L_49:
        /*007c*/ 	.byte	0x04, 0x36
        /*007e*/ 	.short	(.L_51 - .L_50)
.L_50:
        /*0080*/ 	.word	0x00000008
.L_51:


//--------------------- .nv.callgraph             --------------------------
	.section	.nv.callgraph,"",@"SHT_CUDA_CALLGRAPH"
	.align	4
	.sectionentsize	8
	.align		4
        /*0000*/ 	.word	0x00000000
	.align		4
        /*0004*/ 	.word	0xffffffff
	.align		4
        /*0008*/ 	.word	0x00000000
	.align		4
        /*000c*/ 	.word	0xfffffffe
	.align		4
        /*0010*/ 	.word	0x00000000
	.align		4
        /*0014*/ 	.word	0xfffffffd
	.align		4
        /*0018*/ 	.word	0x00000000
	.align		4
        /*001c*/ 	.word	0xfffffffc


//--------------------- .text.division_f64        --------------------------
	.section	.text.division_f64,"ax",@progbits
	.align	128
        .global         division_f64
        .type           division_f64,@function
        .size           division_f64,(.L_x_22 - division_f64)
        .other          division_f64,@"STO_CUDA_ENTRY STV_DEFAULT"
division_f64:
.text.division_f64:
[----:B------:R-:W-:Y:S01]  /*0000*/  LDC R1, c[0x0][0x37c] ;  /* 0x0000df00ff017b82 */ /* 0x000fe20000000800 */
[----:B------:R-:W0:Y:S07]  /*0010*/  S2R R3, SR_TID.X ;  /* 0x0000000000037919 */ /* 0x000e2e0000002100 */
[----:B------:R-:W0:Y:S01]  /*0020*/  S2UR UR4, SR_CTAID.X ;  /* 0x00000000000479c3 */ /* 0x000e220000002500 */
[----:B------:R-:W1:Y:S07]  /*0030*/  LDCU.64 UR6, c[0x0][0x398] ;  /* 0x00007300ff0677ac */ /* 0x000e6e0008000a00 */
[----:B------:R-:W0:Y:S02]  /*0040*/  LDC R8, c[0x0][0x360] ;  /* 0x0000d800ff087b82 */ /* 0x000e240000000800 */
[----:B0-----:R-:W-:-:S05]  /*0050*/  IMAD R8, R8, UR4, R3 ;  /* 0x0000000408087c24 */ /* 0x001fca000f8e0203 */
[----:B-1----:R-:W-:Y:S02]  /*0060*/  ISETP.GE.U32.AND P0, PT, R8, UR6, PT ;  /* 0x0000000608007c0c */ /* 0x002fe4000bf06070 */
[----:B------:R-:W-:-:S04]  /*0070*/  SHF.R.S32.HI R3, RZ, 0x1f, R8 ;  /* 0x0000001fff037819 */ /* 0x000fc80000011408 */
[----:B------:R-:W-:-:S13]  /*0080*/  ISETP.GE.U32.AND.EX P0, PT, R3, UR7, PT, P0 ;  /* 0x0000000703007c0c */ /* 0x000fda000bf06100 */
[----:B------:R-:W-:Y:S05]  /*0090*/  @P0 EXIT ;  /* 0x000000000000094d */ /* 0x000fea0003800000 */
[----:B------:R-:W0:Y:S01]  /*00a0*/  LDCU.64 UR6, c[0x0][0x390] ;  /* 0x00007200ff0677ac */ /* 0x000e220008000a00 */
[C---:B------:R-:W-:Y:S01]  /*00b0*/  IMAD.SHL.U32 R0, R8.reuse, 0x8, RZ ;  /* 0x0000000808007824 */ /* 0x040fe200078e00ff */
[----:B------:R-:W-:Y:S01]  /*00c0*/  SHF.L.U64.HI R8, R8, 0x3, R3 ;  /* 0x0000000308087819 */ /* 0x000fe20000010203 */
[----:B------:R-:W1:Y:S03]  /*00d0*/  LDCU.64 UR4, c[0x0][0x358] ;  /* 0x00006b00ff0477ac */ /* 0x000e660008000a00 */
[----:B0-----:R-:W-:-:S04]  /*00e0*/  IADD3 R4, P0, PT, R0, UR6, RZ ;  /* 0x0000000600047c10 */ /* 0x001fc8000ff1e0ff */
[----:B------:R-:W-:Y:S01]  /*00f0*/  IADD3.X R5, PT, PT, R8, UR7, RZ, P0, !PT ;  /* 0x0000000708057c10 */ /* 0x000fe200087fe4ff */
[----:B------:R-:W0:Y:S05]  /*0100*/  LDCU.64 UR6, c[0x0][0x388] ;  /* 0x00007100ff0677ac */ /* 0x000e2a0008000a00 */
[----:B-1----:R-:W2:Y:S01]  /*0110*/  LDG.E.64 R4, desc[UR4][R4.64] ;  /* 0x0000000404047981 */ /* 0x002ea2000c1e1b00 */
[----:B0-----:R-:W-:-:S04]  /*0120*/  IADD3 R6, P0, PT, R0, UR6, RZ ;  /* 0x0000000600067c10 */ /* 0x001fc8000ff1e0ff */
[----:B------:R-:W-:-:S06]  /*0130*/  IADD3.X R7, PT, PT, R8, UR7, RZ, P0, !PT ;  /* 0x0000000708077c10 */ /* 0x000fcc00087fe4ff */
[----:B------:R-:W3:Y:S01]  /*0140*/  LDG.E.64 R6, desc[UR4][R6.64] ;  /* 0x0000000406067981 */ /* 0x000ee2000c1e1b00 */
[----:B------:R-:W-:Y:S01]  /*0150*/  IMAD.MOV.U32 R2, RZ, RZ, 0x1 ;  /* 0x00000001ff027424 */ /* 0x000fe200078e00ff */
[----:B------:R-:W-:Y:S01]  /*0160*/  BSSY.RECONVERGENT B0, `(.L_x_0) ;  /* 0x0000010000007945 */ /* 0x000fe20003800200 */
[----:B--2---:R-:W0:Y:S04]  /*0170*/  MUFU.RCP64H R3, R5 ;  /* 0x0000000500037308 */ /* 0x004e280000001800 */
[----:B0-----:R-:W-:Y:S01]  /*0180*/  DFMA R10, -R4, R2, 1 ;  /* 0x3ff00000040a742b */ /* 0x001fe20000000102 */
[----:B---3--:R-:W-:-:S07]  /*0190*/  FSETP.GEU.AND P1, PT, |R7|, 6.5827683646048100446e-37, PT ;  /* 0x036000000700780b */ /* 0x008fce0003f2e200 */
[----:B------:R-:W-:-:S08]  /*01a0*/  DFMA R10, R10, R10, R10 ;  /* 0x0000000a0a0a722b */ /* 0x000fd0000000000a */
[----:B------:R-:W-:-:S08]  /*01b0*/  DFMA R10, R2, R10, R2 ;  /* 0x0000000a020a722b */ /* 0x000fd00000000002 */
[----:B------:R-:W-:-:S08]  /*01c0*/  DFMA R2, -R4, R10, 1 ;  /* 0x3ff000000402742b */ /* 0x000fd0000000010a */
[----:B------:R-:W-:-:S08]  /*01d0*/  DFMA R2, R10, R2, R10 ;  /* 0x000000020a02722b */ /* 0x000fd0000000000a */
[----:B------:R-:W-:-:S08]  /*01e0*/  DMUL R10, R6, R2 ;  /* 0x00000002060a7228 */ /* 0x000fd00000000000 */
[----:B------:R-:W-:-:S08]  /*01f0*/  DFMA R12, -R4, R10, R6 ;  /* 0x0000000a040c722b */ /* 0x000fd00000000106 */
[----:B------:R-:W-:-:S10]  /*0200*/  DFMA R2, R2, R12, R10 ;  /* 0x0000000c0202722b */ /* 0x000fd4000000000a */
[----:B------:R-:W-:-:S05]  /*0210*/  FFMA R9, RZ, R5, R3 ;  /* 0x00000005ff097223 */ /* 0x000fca0000000003 */
[----:B------:R-:W-:-:S13]  /*0220*/  FSETP.GT.AND P0, PT, |R9|, 1.469367938527859385e-39, PT ;  /* 0x001000000900780b */ /* 0x000fda0003f04200 */
[----:B------:R-:W-:Y:S05]  /*0230*/  @P0 BRA P1, `(.L_x_1) ;  /* 0x0000000000080947 */ /* 0x000fea0000800000 */
[----:B------:R-:W-:-:S07]  /*0240*/  MOV R12, 0x260 ;  /* 0x00000260000c7802 */ /* 0x000fce0000000f00 */
[----:B------:R-:W-:Y:S05]  /*0250*/  CALL.REL.NOINC `($__internal_0_$__cuda_sm20_div_rn_f64_full) ;  /* 0x0000000000187944 */ /* 0x000fea0003c00000 */
.L_x_1:
[----:B------:R-:W-:Y:S05]  /*0260*/  BSYNC.RECONVERGENT B0 ;  /* 0x0000000000007941 */ /* 0x000fea0003800200 */
.L_x_0:
[----:B------:R-:W0:Y:S02]  /*0270*/  LDCU.64 UR6, c[0x0][0x380] ;  /* 0x00007000ff0677ac */ /* 0x000e240008000a00 */
[----:B0-----:R-:W-:-:S04]  /*0280*/  IADD3 R4, P0, PT, R0, UR6, RZ ;  /* 0x0000000600047c10 */ /* 0x001fc8000ff1e0ff */
[----:B------:R-:W-:-:S05]  /*0290*/  IADD3.X R5, PT, PT, R8, UR7, RZ, P0, !PT ;  /* 0x0000000708057c10 */ /* 0x000fca00087fe4ff */
[----:B------:R-:W-:Y:S01]  /*02a0*/  STG.E.64 desc[UR4][R4.64], R2 ;  /* 0x0000000204007986 */ /* 0x000fe2000c101b04 */
[----:B------:R-:W-:Y:S05]  /*02b0*/  EXIT ;  /* 0x000000000000794d */ /* 0x000fea0003800000 */
        .weak           $__internal_0_$__cuda_sm20_div_rn_f64_full
        .type           $__internal_0_$__cuda_sm20_div_rn_f64_full,@function
        .size           $__internal_0_$__cuda_sm20_div_rn_f64_full,(.L_x_22 - $__internal_0_$__cuda_sm20_div_rn_f64_full)
$__internal_0_$__cuda_sm20_div_rn_f64_full:
[C---:B------:R-:W-:Y:S01]  /*02c0*/  FSETP.GEU.AND P0, PT, |R5|.reuse, 1.469367938527859385e-39, PT ;  /* 0x001000000500780b */ /* 0x040fe20003f0e200 */
[----:B------:R-:W-:Y:S01]  /*02d0*/  IMAD.MOV.U32 R10, RZ, RZ, 0x1 ;  /* 0x00000001ff0a7424 */ /* 0x000fe200078e00ff */
[----:B------:R-:W-:Y:S01]  /*02e0*/  LOP3.LUT R2, R5, 0x800fffff, RZ, 0xc0, !PT ;  /* 0x800fffff05027812 */ /* 0x000fe200078ec0ff */
[----:B------:R-:W-:Y:S01]  /*02f0*/  IMAD.MOV.U32 R13, RZ, RZ, 0x1ca00000 ;  /* 0x1ca00000ff0d7424 */ /* 0x000fe200078e00ff */
[C---:B------:R-:W-:Y:S01]  /*0300*/  FSETP.GEU.AND P2, PT, |R7|.reuse, 1.469367938527859385e-39, PT ;  /* 0x001000000700780b */ /* 0x040fe20003f4e200 */
[----:B------:R-:W-:Y:S01]  /*0310*/  BSSY.RECONVERGENT B1, `(.L_x_2) ;  /* 0x0000053000017945 */ /* 0x000fe20003800200 */
[----:B------:R-:W-:Y:S01]  /*0320*/  LOP3.LUT R3, R2, 0x3ff00000, RZ, 0xfc, !PT ;  /* 0x3ff0000002037812 */ /* 0x000fe200078efcff */
[----:B------:R-:W-:Y:S01]  /*0330*/  IMAD.MOV.U32 R2, RZ, RZ, R4 ;  /* 0x000000ffff027224 */ /* 0x000fe200078e0004 */
[----:B------:R-:W-:-:S05]  /*0340*/  LOP3.LUT R9, R7, 0x7ff00000, RZ, 0xc0, !PT ;  /* 0x7ff0000007097812 */ /* 0x000fca00078ec0ff */
[----:B------:R-:W-:-:S04]  /*0350*/  @!P0 DMUL R2, R4, 8.98846567431157953865e+307 ;  /* 0x7fe0000004028828 */ /* 0x000fc80000000000 */
[----:B------:R-:W-:Y:S02]  /*0360*/  @!P2 LOP3.LUT R18, R5, 0x7ff00000, RZ, 0xc0, !PT ;  /* 0x7ff000000512a812 */ /* 0x000fe400078ec0ff */
[----:B------:R-:W0:Y:S02]  /*0370*/  MUFU.RCP64H R11, R3 ;  /* 0x00000003000b7308 */ /* 0x000e240000001800 */
[----:B------:R-:W-:Y:S01]  /*0380*/  @!P2 ISETP.GE.U32.AND P3, PT, R9, R18, PT ;  /* 0x000000120900a20c */ /* 0x000fe20003f66070 */
[----:B------:R-:W-:Y:S01]  /*0390*/  @!P2 IMAD.MOV.U32 R18, RZ, RZ, RZ ;  /* 0x000000ffff12a224 */ /* 0x000fe200078e00ff */
[----:B0-----:R-:W-:-:S08]  /*03a0*/  DFMA R14, R10, -R2, 1 ;  /* 0x3ff000000a0e742b */ /* 0x001fd00000000802 */
[----:B------:R-:W-:Y:S01]  /*03b0*/  DFMA R16, R14, R14, R14 ;  /* 0x0000000e0e10722b */ /* 0x000fe2000000000e */
[----:B------:R-:W-:Y:S02]  /*03c0*/  LOP3.LUT R14, R5, 0x7ff00000, RZ, 0xc0, !PT ;  /* 0x7ff00000050e7812 */ /* 0x000fe400078ec0ff */
[----:B------:R-:W-:Y:S02]  /*03d0*/  @!P2 SEL R15, R13, 0x63400000, !P3 ;  /* 0x634000000d0fa807 */ /* 0x000fe40005800000 */
[----:B------:R-:W-:-:S03]  /*03e0*/  ISETP.GE.U32.AND P1, PT, R9, R14, PT ;  /* 0x0000000e0900720c */ /* 0x000fc60003f26070 */
[----:B------:R-:W-:Y:S01]  /*03f0*/  DFMA R16, R10, R16, R10 ;  /* 0x000000100a10722b */ /* 0x000fe2000000000a */
[--C-:B------:R-:W-:Y:S01]  /*0400*/  @!P2 LOP3.LUT R15, R15, 0x80000000, R7.reuse, 0xf8, !PT ;  /* 0x800000000f0fa812 */ /* 0x100fe200078ef807 */
[----:B------:R-:W-:Y:S01]  /*0410*/  IMAD.MOV.U32 R10, RZ, RZ, R6 ;  /* 0x000000ffff0a7224 */ /* 0x000fe200078e0006 */
[----:B------:R-:W-:Y:S02]  /*0420*/  SEL R11, R13, 0x63400000, !P1 ;  /* 0x634000000d0b7807 */ /* 0x000fe40004800000 */
[----:B------:R-:W-:Y:S02]  /*0430*/  @!P2 LOP3.LUT R19, R15, 0x100000, RZ, 0xfc, !PT ;  /* 0x001000000f13a812 */ /* 0x000fe400078efcff */
[----:B------:R-:W-:Y:S01]  /*0440*/  LOP3.LUT R11, R11, 0x800fffff, R7, 0xf8, !PT ;  /* 0x800fffff0b0b7812 */ /* 0x000fe200078ef807 */
[----:B------:R-:W-:-:S05]  /*0450*/  DFMA R20, R16, -R2, 1 ;  /* 0x3ff000001014742b */ /* 0x000fca0000000802 */
[----:B------:R-:W-:-:S03]  /*0460*/  @!P2 DFMA R10, R10, 2, -R18 ;  /* 0x400000000a0aa82b */ /* 0x000fc60000000812 */
[----:B------:R-:W-:Y:S01]  /*0470*/  DFMA R16, R16, R20, R16 ;  /* 0x000000141010722b */ /* 0x000fe20000000010 */
[----:B------:R-:W-:Y:S02]  /*0480*/  IMAD.MOV.U32 R21, RZ, RZ, R9 ;  /* 0x000000ffff157224 */ /* 0x000fe400078e0009 */
[----:B------:R-:W-:Y:S01]  /*0490*/  IMAD.MOV.U32 R20, RZ, RZ, R14 ;  /* 0x000000ffff147224 */ /* 0x000fe200078e000e */
[----:B------:R-:W-:-:S03]  /*04a0*/  @!P0 LOP3.LUT R20, R3, 0x7ff00000, RZ, 0xc0, !PT ;  /* 0x7ff0000003148812 */ /* 0x000fc600078ec0ff */
[----:B------:R-:W-:Y:S01]  /*04b0*/  @!P2 LOP3.LUT R21, R11, 0x7ff00000, RZ, 0xc0, !PT ;  /* 0x7ff000000b15a812 */ /* 0x000fe200078ec0ff */
[----:B------:R-:W-:Y:S01]  /*04c0*/  DMUL R18, R16, R10 ;  /* 0x0000000a10127228 */ /* 0x000fe20000000000 */
[----:B------:R-:W-:-:S03]  /*04d0*/  VIADD R23, R20, 0xffffffff ;  /* 0xffffffff14177836 */ /* 0x000fc60000000000 */
[----:B------:R-:W-:-:S04]  /*04e0*/  VIADD R22, R21, 0xffffffff ;  /* 0xffffffff15167836 */ /* 0x000fc80000000000 */
[----:B------:R-:W-:Y:S01]  /*04f0*/  DFMA R14, R18, -R2, R10 ;  /* 0x80000002120e722b */ /* 0x000fe2000000000a */
[----:B------:R-:W-:-:S04]  /*0500*/  ISETP.GT.U32.AND P0, PT, R22, 0x7feffffe, PT ;  /* 0x7feffffe1600780c */ /* 0x000fc80003f04070 */
[----:B------:R-:W-:-:S03]  /*0510*/  ISETP.GT.U32.OR P0, PT, R23, 0x7feffffe, P0 ;  /* 0x7feffffe1700780c */ /* 0x000fc60000704470 */
[----:B------:R-:W-:-:S10]  /*0520*/  DFMA R14, R16, R14, R18 ;  /* 0x0000000e100e722b */ /* 0x000fd40000000012 */
[----:B------:R-:W-:Y:S05]  /*0530*/  @P0 BRA `(.L_x_3) ;  /* 0x00000000006c0947 */ /* 0x000fea0003800000 */
[----:B------:R-:W-:-:S04]  /*0540*/  LOP3.LUT R16, R5, 0x7ff00000, RZ, 0xc0, !PT ;  /* 0x7ff0000005107812 */ /* 0x000fc800078ec0ff */
[CC--:B------:R-:W-:Y:S02]  /*0550*/  VIADDMNMX R6, R9.reuse, -R16.reuse, 0xb9600000, !PT ;  /* 0xb960000009067446 */ /* 0x0c0fe40007800910 */
[----:B------:R-:W-:Y:S02]  /*0560*/  ISETP.GE.U32.AND P0, PT, R9, R16, PT ;  /* 0x000000100900720c */ /* 0x000fe40003f06070 */
[----:B------:R-:W-:Y:S02]  /*0570*/  VIMNMX R6, PT, PT, R6, 0x46a00000, PT ;  /* 0x46a0000006067848 */ /* 0x000fe40003fe0100 */
[----:B------:R-:W-:-:S05]  /*0580*/  SEL R9, R13, 0x63400000, !P0 ;  /* 0x634000000d097807 */ /* 0x000fca0004000000 */
[----:B------:R-:W-:Y:S02]  /*0590*/  IMAD.IADD R9, R6, 0x1, -R9 ;  /* 0x0000000106097824 */ /* 0x000fe400078e0a09 */
[----:B------:R-:W-:Y:S02]  /*05a0*/  IMAD.MOV.U32 R6, RZ, RZ, RZ ;  /* 0x000000ffff067224 */ /* 0x000fe400078e00ff */
[----:B------:R-:W-:-:S06]  /*05b0*/  VIADD R7, R9, 0x7fe00000 ;  /* 0x7fe0000009077836 */ /* 0x000fcc0000000000 */
[----:B------:R-:W-:-:S10]  /*05c0*/  DMUL R16, R14, R6 ;  /* 0x000000060e107228 */ /* 0x000fd40000000000 */
[----:B------:R-:W-:-:S13]  /*05d0*/  FSETP.GTU.AND P0, PT, |R17|, 1.469367938527859385e-39, PT ;  /* 0x001000001100780b */ /* 0x000fda0003f0c200 */
[----:B------:R-:W-:Y:S05]  /*05e0*/  @P0 BRA `(.L_x_4) ;  /* 0x0000000000940947 */ /* 0x000fea0003800000 */
[----:B------:R-:W-:Y:S01]  /*05f0*/  DFMA R2, R14, -R2, R10 ;  /* 0x800000020e02722b */ /* 0x000fe2000000000a */
[----:B------:R-:W-:-:S09]  /*0600*/  IMAD.MOV.U32 R6, RZ, RZ, RZ ;  /* 0x000000ffff067224 */ /* 0x000fd200078e00ff */
[C---:B------:R-:W-:Y:S02]  /*0610*/  FSETP.NEU.AND P0, PT, R3.reuse, RZ, PT ;  /* 0x000000ff0300720b */ /* 0x040fe40003f0d000 */
[----:B------:R-:W-:-:S04]  /*0620*/  LOP3.LUT R5, R3, 0x80000000, R5, 0x48, !PT ;  /* 0x8000000003057812 */ /* 0x000fc800078e4805 */
[----:B------:R-:W-:-:S07]  /*0630*/  LOP3.LUT R7, R5, R7, RZ, 0xfc, !PT ;  /* 0x0000000705077212 */ /* 0x000fce00078efcff */
[----:B------:R-:W-:Y:S05]  /*0640*/  @!P0 BRA `(.L_x_4) ;  /* 0x00000000007c8947 */ /* 0x000fea0003800000 */
[----:B------:R-:W-:Y:S01]  /*0650*/  IMAD.MOV R3, RZ, RZ, -R9 ;  /* 0x000000ffff037224 */ /* 0x000fe200078e0a09 */
[----:B------:R-:W-:Y:S01]  /*0660*/  DMUL.RP R6, R14, R6 ;  /* 0x000000060e067228 */ /* 0x000fe20000008000 */
[----:B------:R-:W-:Y:S01]  /*0670*/  IMAD.MOV.U32 R2, RZ, RZ, RZ ;  /* 0x000000ffff027224 */ /* 0x000fe200078e00ff */
[----:B------:R-:W-:-:S05]  /*0680*/  IADD3 R9, PT, PT, -R9, -0x43300000, RZ ;  /* 0xbcd0000009097810 */ /* 0x000fca0007ffe1ff */
[----:B------:R-:W-:-:S03]  /*0690*/  DFMA R2, R16, -R2, R14 ;  /* 0x800000021002722b */ /* 0x000fc6000000000e */
[----:B------:R-:W-:-:S07]  /*06a0*/  LOP3.LUT R5, R7, R5, RZ, 0x3c, !PT ;  /* 0x0000000507057212 */ /* 0x000fce00078e3cff */
[----:B------:R-:W-:-:S04]  /*06b0*/  FSETP.NEU.AND P0, PT, |R3|, R9, PT ;  /* 0x000000090300720b */ /* 0x000fc80003f0d200 */
[----:B------:R-:W-:Y:S02]  /*06c0*/  FSEL R16, R6, R16, !P0 ;  /* 0x0000001006107208 */ /* 0x000fe40004000000 */
[----:B------:R-:W-:Y:S01]  /*06d0*/  FSEL R17, R5, R17, !P0 ;  /* 0x0000001105117208 */ /* 0x000fe20004000000 */
[----:B------:R-:W-:Y:S06]  /*06e0*/  BRA `(.L_x_4) ;  /* 0x0000000000547947 */ /* 0x000fec0003800000 */
.L_x_3:
[----:B------:R-:W-:-:S14]  /*06f0*/  DSETP.NAN.AND P0, PT, R6, R6, PT ;  /* 0x000000060600722a */ /* 0x000fdc0003f08000 */
[----:B------:R-:W-:Y:S05]  /*0700*/  @P0 BRA `(.L_x_5) ;  /* 0x0000000000440947 */ /* 0x000fea0003800000 */
[----:B------:R-:W-:-:S14]  /*0710*/  DSETP.NAN.AND P0, PT, R4, R4, PT ;  /* 0x000000040400722a */ /* 0x000fdc0003f08000 */
[----:B------:R-:W-:Y:S05]  /*0720*/  @P0 BRA `(.L_x_6) ;  /* 0x0000000000300947 */ /* 0x000fea0003800000 */
[----:B------:R-:W-:Y:S01]  /*0730*/  ISETP.NE.AND P0, PT, R21, R20, PT ;  /* 0x000000141500720c */ /* 0x000fe20003f05270 */
[----:B------:R-:W-:Y:S02]  /*0740*/  IMAD.MOV.U32 R16, RZ, RZ, 0x0 ;  /* 0x00000000ff107424 */ /* 0x000fe400078e00ff */
[----:B------:R-:W-:-:S10]  /*0750*/  IMAD.MOV.U32 R17, RZ, RZ, -0x80000 ;  /* 0xfff80000ff117424 */ /* 0x000fd400078e00ff */
[----:B------:R-:W-:Y:S05]  /*0760*/  @!P0 BRA `(.L_x_4) ;  /* 0x0000000000348947 */ /* 0x000fea0003800000 */
[----:B------:R-:W-:Y:S02]  /*0770*/  ISETP.NE.AND P0, PT, R21, 0x7ff00000, PT ;  /* 0x7ff000001500780c */ /* 0x000fe40003f05270 */
[----:B------:R-:W-:Y:S02]  /*0780*/  LOP3.LUT R17, R7, 0x80000000, R5, 0x48, !PT ;  /* 0x8000000007117812 */ /* 0x000fe400078e4805 */
[----:B------:R-:W-:-:S13]  /*0790*/  ISETP.EQ.OR P0, PT, R20, RZ, !P0 ;  /* 0x000000ff1400720c */ /* 0x000fda0004702670 */
[----:B------:R-:W-:Y:S01]  /*07a0*/  @P0 LOP3.LUT R2, R17, 0x7ff00000, RZ, 0xfc, !PT ;  /* 0x7ff0000011020812 */ /* 0x000fe200078efcff */
[----:B------:R-:W-:Y:S02]  /*07b0*/  @!P0 IMAD.MOV.U32 R16, RZ, RZ, RZ ;  /* 0x000000ffff108224 */ /* 0x000fe400078e00ff */
[----:B------:R-:W-:Y:S02]  /*07c0*/  @P0 IMAD.MOV.U32 R16, RZ, RZ, RZ ;  /* 0x000000ffff100224 */ /* 0x000fe400078e00ff */
[----:B------:R-:W-:Y:S01]  /*07d0*/  @P0 IMAD.MOV.U32 R17, RZ, RZ, R2 ;  /* 0x000000ffff110224 */ /* 0x000fe200078e0002 */
[----:B------:R-:W-:Y:S06]  /*07e0*/  BRA `(.L_x_4) ;  /* 0x0000000000147947 */ /* 0x000fec0003800000 */
.L_x_6:
[----:B------:R-:W-:Y:S01]  /*07f0*/  LOP3.LUT R17, R5, 0x80000, RZ, 0xfc, !PT ;  /* 0x0008000005117812 */ /* 0x000fe200078efcff */
[----:B------:R-:W-:Y:S01]  /*0800*/  IMAD.MOV.U32 R16, RZ, RZ, R4 ;  /* 0x000000ffff107224 */ /* 0x000fe200078e0004 */
[----:B------:R-:W-:Y:S06]  /*0810*/  BRA `(.L_x_4) ;  /* 0x0000000000087947 */ /* 0x000fec0003800000 */
.L_x_5:
[----:B------:R-:W-:Y:S01]  /*0820*/  LOP3.LUT R17, R7, 0x80000, RZ, 0xfc, !PT ;  /* 0x0008000007117812 */ /* 0x000fe200078efcff */
[----:B------:R-:W-:-:S07]  /*0830*/  IMAD.MOV.U32 R16, RZ, RZ, R6 ;  /* 0x000000ffff107224 */ /* 0x000fce00078e0006 */
.L_x_4:
[----:B------:R-:W-:Y:S05]  /*0840*/  BSYNC.RECONVERGENT B1 ;  /* 0x0000000000017941 */ /* 0x000fea0003800200 */
.L_x_2:
[----:B------:R-:W-:Y:S02]  /*0850*/  IMAD.MOV.U32 R13, RZ, RZ, 0x0 ;  /* 0x00000000ff0d7424 */ /* 0x000fe400078e00ff */
[----:B------:R-:W-:Y:S02]  /*0860*/  IMAD.MOV.U32 R2, RZ, RZ, R16 ;  /* 0x000000ffff027224 */ /* 0x000fe400078e0010 */
[----:B------:R-:W-:Y:S01]  /*0870*/  IMAD.MOV.U32 R3, RZ, RZ, R17 ;  /* 0x000000ffff037224 */ /* 0x000fe200078e0011 */
[----:B------:R-:W-:Y:S06]  /*0880*/  RET.REL.NODEC R12 `(division_f64) ;  /* 0xfffffff40cdc7950 */ /* 0x000fec0003c3ffff */
.L_x_7:
[----:B------:R-:W-:-:S00]  /*0890*/  BRA `(.L_x_7) ;  /* 0xfffffffc00fc7947 */ /* 0x000fc0000383ffff */
[----:B------:R-:W-:-:S00]  /*08a0*/  NOP ;  /* 0x0000000000007918 */ /* 0x000fc00000000000 */
        /* <DEDUP_REMOVED lines=13> */
.L_x_22:


//--------------------- .text.division_f32        --------------------------
	.section	.text.division_f32,"ax",@progbits
	.align	128
        .global         division_f32
        .type           division_f32,@function
        .size           division_f32,(.L_x_23 - division_f32)
        .other          division_f32,@"STO_CUDA_ENTRY STV_DEFAULT"
division_f32:
.text.division_f32:
        /* <DEDUP_REMOVED lines=16> */
[----:B------:R-:W0:Y:S04]  /*0100*/  LDCU.64 UR6, c[0x0][0x388] ;  /* 0x00007100ff0677ac */ /* 0x000e280008000a00 */
[----:B-1----:R-:W2:Y:S01]  /*0110*/  LDG.E R3, desc[UR4][R8.64] ;  /* 0x0000000408037981 */ /* 0x002ea2000c1e1900 */
[----:B0-----:R-:W-:-:S04]  /*0120*/  IADD3 R6, P0, PT, R4, UR6, RZ ;  /* 0x0000000604067c10 */ /* 0x001fc8000ff1e0ff */
[----:B------:R-:W-:-:S05]  /*0130*/  IADD3.X R7, PT, PT, R2, UR7, RZ, P0, !PT ;  /* 0x0000000702077c10 */ /* 0x000fca00087fe4ff */
[----:B------:R-:W3:Y:S01]  /*0140*/  LDG.E R0, desc[UR4][R6.64] ;  /* 0x0000000406007981 */ /* 0x000ee2000c1e1900 */
[----:B------:R-:W-:Y:S01]  /*0150*/  BSSY.RECONVERGENT B0, `(.L_x_8) ;  /* 0x000000c000007945 */ /* 0x000fe20003800200 */
[----:B--2---:R-:W0:Y:S02]  /*0160*/  MUFU.RCP R10, R3 ;  /* 0x00000003000a7308 */ /* 0x004e240000001000 */
[----:B0-----:R-:W-:-:S04]  /*0170*/  FFMA R5, -R3, R10, 1 ;  /* 0x3f80000003057423 */ /* 0x001fc8000000010a */
[----:B------:R-:W-:Y:S02]  /*0180*/  FFMA R5, R10, R5, R10 ;  /* 0x000000050a057223 */ /* 0x000fe4000000000a */
[----:B---3--:R-:W0:Y:S02]  /*0190*/  FCHK P0, R0, R3 ;  /* 0x0000000300007302 */ /* 0x008e240000000000 */
[----:B------:R-:W-:-:S04]  /*01a0*/  FFMA R10, R0, R5, RZ ;  /* 0x00000005000a7223 */ /* 0x000fc800000000ff */
[----:B------:R-:W-:-:S04]  /*01b0*/  FFMA R11, -R3, R10, R0 ;  /* 0x0000000a030b7223 */ /* 0x000fc80000000100 */
[----:B------:R-:W-:Y:S01]  /*01c0*/  FFMA R11, R5, R11, R10 ;  /* 0x0000000b050b7223 */ /* 0x000fe2000000000a */
[----:B0-----:R-:W-:Y:S06]  /*01d0*/  @!P0 BRA `(.L_x_9) ;  /* 0x00000000000c8947 */ /* 0x001fec0003800000 */
[----:B------:R-:W-:-:S07]  /*01e0*/  MOV R6, 0x200 ;  /* 0x0000020000067802 */ /* 0x000fce0000000f00 */
[----:B------:R-:W-:Y:S05]  /*01f0*/  CALL.REL.NOINC `($__internal_1_$__cuda_sm3x_div_rn_noftz_f32_slowpath) ;  /* 0x00000000001c7944 */ /* 0x000fea0003c00000 */
[----:B------:R-:W-:-:S07]  /*0200*/  IMAD.MOV.U32 R11, RZ, RZ, R0 ;  /* 0x000000ffff0b7224 */ /* 0x000fce00078e0000 */
.L_x_9:
[----:B------:R-:W-:Y:S05]  /*0210*/  BSYNC.RECONVERGENT B0 ;  /* 0x0000000000007941 */ /* 0x000fea0003800200 */
.L_x_8:
[----:B------:R-:W0:Y:S02]  /*0220*/  LDCU.64 UR6, c[0x0][0x380] ;  /* 0x00007000ff0677ac */ /* 0x000e240008000a00 */
[----:B0-----:R-:W-:-:S04]  /*0230*/  IADD3 R4, P0, PT, R4, UR6, RZ ;  /* 0x0000000604047c10 */ /* 0x001fc8000ff1e0ff */
[----:B------:R-:W-:-:S05]  /*0240*/  IADD3.X R5, PT, PT, R2, UR7, RZ, P0, !PT ;  /* 0x0000000702057c10 */ /* 0x000fca00087fe4ff */
[----:B------:R-:W-:Y:S01]  /*0250*/  STG.E desc[UR4][R4.64], R11 ;  /* 0x0000000b04007986 */ /* 0x000fe2000c101904 */
[----:B------:R-:W-:Y:S05]  /*0260*/  EXIT ;  /* 0x000000000000794d */ /* 0x000fea0003800000 */
        .weak           $__internal_1_$__cuda_sm3x_div_rn_noftz_f32_slowpath
        .type           $__internal_1_$__cuda_sm3x_div_rn_noftz_f32_slowpath,@function
        .size           $__internal_1_$__cuda_sm3x_div_rn_noftz_f32_slowpath,(.L_x_23 - $__internal_1_$__cuda_sm3x_div_rn_noftz_f32_slowpath)
$__internal_1_$__cuda_sm3x_div_rn_noftz_f32_slowpath:
[--C-:B------:R-:W-:Y:S01]  /*0270*/  SHF.R.U32.HI R7, RZ, 0x17, R3.reuse ;  /* 0x00000017ff077819 */ /* 0x100fe20000011603 */
[----:B------:R-:W-:Y:S01]  /*0280*/  BSSY.RECONVERGENT B1, `(.L_x_10) ;  /* 0x0000064000017945 */ /* 0x000fe20003800200 */
[--C-:B------:R-:W-:Y:S01]  /*0290*/  SHF.R.U32.HI R5, RZ, 0x17, R0.reuse ;  /* 0x00000017ff057819 */ /* 0x100fe20000011600 */
[----:B------:R-:W-:Y:S01]  /*02a0*/  IMAD.MOV.U32 R8, RZ, RZ, R0 ;  /* 0x000000ffff087224 */ /* 0x000fe200078e0000 */
[----:B------:R-:W-:Y:S01]  /*02b0*/  LOP3.LUT R7, R7, 0xff, RZ, 0xc0, !PT ;  /* 0x000000ff07077812 */ /* 0x000fe200078ec0ff */
[----:B------:R-:W-:Y:S01]  /*02c0*/  IMAD.MOV.U32 R9, RZ, RZ, R3 ;  /* 0x000000ffff097224 */ /* 0x000fe200078e0003 */
[----:B------:R-:W-:-:S03]  /*02d0*/  LOP3.LUT R5, R5, 0xff, RZ, 0xc0, !PT ;  /* 0x000000ff05057812 */ /* 0x000fc600078ec0ff */
[----:B------:R-:W-:Y:S02]  /*02e0*/  VIADD R12, R7, 0xffffffff ;  /* 0xffffffff070c7836 */ /* 0x000fe40000000000 */
[----:B------:R-:W-:-:S03]  /*02f0*/  VIADD R11, R5, 0xffffffff ;  /* 0xffffffff050b7836 */ /* 0x000fc60000000000 */
[----:B------:R-:W-:-:S04]  /*0300*/  ISETP.GT.U32.AND P0, PT, R12, 0xfd, PT ;  /* 0x000000fd0c00780c */ /* 0x000fc80003f04070 */
[----:B------:R-:W-:-:S13]  /*0310*/  ISETP.GT.U32.OR P0, PT, R11, 0xfd, P0 ;  /* 0x000000fd0b00780c */ /* 0x000fda0000704470 */
[----:B------:R-:W-:Y:S01]  /*0320*/  @!P0 IMAD.MOV.U32 R10, RZ, RZ, RZ ;  /* 0x000000ffff0a8224 */ /* 0x000fe200078e00ff */
[----:B------:R-:W-:Y:S06]  /*0330*/  @!P0 BRA `(.L_x_11) ;  /* 0x00000000005c8947 */ /* 0x000fec0003800000 */
[----:B------:R-:W-:Y:S02]  /*0340*/  FSETP.GTU.FTZ.AND P0, PT, |R0|, +INF , PT ;  /* 0x7f8000000000780b */ /* 0x000fe40003f1c200 */
[----:B------:R-:W-:-:S04]  /*0350*/  FSETP.GTU.FTZ.AND P1, PT, |R3|, +INF , PT ;  /* 0x7f8000000300780b */ /* 0x000fc80003f3c200 */
[----:B------:R-:W-:-:S13]  /*0360*/  PLOP3.LUT P0, PT, P0, P1, PT, 0xf8, 0x8f ;  /* 0x00000000008f781c */ /* 0x000fda0000703f70 */
[----:B------:R-:W-:Y:S05]  /*0370*/  @P0 BRA `(.L_x_12) ;  /* 0x00000004004c0947 */ /* 0x000fea0003800000 */
[----:B------:R-:W-:-:S13]  /*0380*/  LOP3.LUT P0, RZ, R9, 0x7fffffff, R8, 0xc8, !PT ;  /* 0x7fffffff09ff7812 */ /* 0x000fda000780c808 */
[----:B------:R-:W-:Y:S05]  /*0390*/  @!P0 BRA `(.L_x_13) ;  /* 0x00000004003c8947 */ /* 0x000fea0003800000 */
[C---:B------:R-:W-:Y:S02]  /*03a0*/  FSETP.NEU.FTZ.AND P2, PT, |R0|.reuse, +INF , PT ;  /* 0x7f8000000000780b */ /* 0x040fe40003f5d200 */
[----:B------:R-:W-:Y:S02]  /*03b0*/  FSETP.NEU.FTZ.AND P1, PT, |R3|, +INF , PT ;  /* 0x7f8000000300780b */ /* 0x000fe40003f3d200 */
[----:B------:R-:W-:-:S11]  /*03c0*/  FSETP.NEU.FTZ.AND P0, PT, |R0|, +INF , PT ;  /* 0x7f8000000000780b */ /* 0x000fd60003f1d200 */
[----:B------:R-:W-:Y:S05]  /*03d0*/  @!P1 BRA !P2, `(.L_x_13) ;  /* 0x00000004002c9947 */ /* 0x000fea0005000000 */
[----:B------:R-:W-:-:S04]  /*03e0*/  LOP3.LUT P2, RZ, R8, 0x7fffffff, RZ, 0xc0, !PT ;  /* 0x7fffffff08ff7812 */ /* 0x000fc8000784c0ff */
[----:B------:R-:W-:-:S13]  /*03f0*/  PLOP3.LUT P1, PT, P1, P2, PT, 0x2f, 0xf2 ;  /* 0x0000000000f2781c */ /* 0x000fda0000f24577 */
[----:B------:R-:W-:Y:S05]  /*0400*/  @P1 BRA `(.L_x_14) ;  /* 0x0000000400181947 */ /* 0x000fea0003800000 */
[----:B------:R-:W-:-:S04]  /*0410*/  LOP3.LUT P1, RZ, R9, 0x7fffffff, RZ, 0xc0, !PT ;  /* 0x7fffffff09ff7812 */ /* 0x000fc8000782c0ff */
[----:B------:R-:W-:-:S13]  /*0420*/  PLOP3.LUT P0, PT, P0, P1, PT, 0x2f, 0xf2 ;  /* 0x0000000000f2781c */ /* 0x000fda0000702577 */
[----:B------:R-:W-:Y:S05]  /*0430*/  @P0 BRA `(.L_x_15) ;  /* 0x0000000400000947 */ /* 0x000fea0003800000 */
[----:B------:R-:W-:Y:S02]  /*0440*/  ISETP.GE.AND P0, PT, R11, RZ, PT ;  /* 0x000000ff0b00720c */ /* 0x000fe40003f06270 */
[----:B------:R-:W-:-:S11]  /*0450*/  ISETP.GE.AND P1, PT, R12, RZ, PT ;  /* 0x000000ff0c00720c */ /* 0x000fd60003f26270 */
[----:B------:R-:W-:Y:S02]  /*0460*/  @P0 IMAD.MOV.U32 R10, RZ, RZ, RZ ;  /* 0x000000ffff0a0224 */ /* 0x000fe400078e00ff */
[----:B------:R-:W-:Y:S01]  /*0470*/  @!P0 FFMA R8, R0, 1.84467440737095516160e+19, RZ ;  /* 0x5f80000000088823 */ /* 0x000fe200000000ff */
[----:B------:R-:W-:Y:S02]  /*0480*/  @!P0 IMAD.MOV.U32 R10, RZ, RZ, -0x40 ;  /* 0xffffffc0ff0a8424 */ /* 0x000fe400078e00ff */
[----:B------:R-:W-:Y:S02]  /*0490*/  @!P1 FFMA R9, R3, 1.84467440737095516160e+19, RZ ;  /* 0x5f80000003099823 */ /* 0x000fe400000000ff */
[----:B------:R-:W-:-:S07]  /*04a0*/  @!P1 VIADD R10, R10, 0x40 ;  /* 0x000000400a0a9836 */ /* 0x000fce0000000000 */
.L_x_11:
[----:B------:R-:W-:Y:S01]  /*04b0*/  LEA R0, R7, 0xc0800000, 0x17 ;  /* 0xc080000007007811 */ /* 0x000fe200078eb8ff */
[----:B------:R-:W-:Y:S01]  /*04c0*/  VIADD R5, R5, 0xffffff81 ;  /* 0xffffff8105057836 */ /* 0x000fe20000000000 */
[----:B------:R-:W-:Y:S03]  /*04d0*/  BSSY.RECONVERGENT B2, `(.L_x_16) ;  /* 0x0000035000027945 */ /* 0x000fe60003800200 */
[----:B------:R-:W-:Y:S02]  /*04e0*/  IMAD.IADD R9, R9, 0x1, -R0 ;  /* 0x0000000109097824 */ /* 0x000fe400078e0a00 */
[C---:B------:R-:W-:Y:S01]  /*04f0*/  IMAD R0, R5.reuse, -0x800000, R8 ;  /* 0xff80000005007824 */ /* 0x040fe200078e0208 */
[----:B------:R-:W-:Y:S01]  /*0500*/  IADD3 R5, PT, PT, R5, 0x7f, -R7 ;  /* 0x0000007f05057810 */ /* 0x000fe20007ffe807 */
[----:B------:R-:W0:Y:S01]  /*0510*/  MUFU.RCP R3, R9 ;  /* 0x0000000900037308 */ /* 0x000e220000001000 */
[----:B------:R-:W-:-:S03]  /*0520*/  FADD.FTZ R11, -R9, -RZ ;  /* 0x800000ff090b7221 */ /* 0x000fc60000010100 */
[----:B------:R-:W-:Y:S02]  /*0530*/  IMAD.IADD R5, R5, 0x1, R10 ;  /* 0x0000000105057824 */ /* 0x000fe400078e020a */
[----:B0-----:R-:W-:-:S04]  /*0540*/  FFMA R12, R3, R11, 1 ;  /* 0x3f800000030c7423 */ /* 0x001fc8000000000b */
[----:B------:R-:W-:-:S04]  /*0550*/  FFMA R12, R3, R12, R3 ;  /* 0x0000000c030c7223 */ /* 0x000fc80000000003 */
[----:B------:R-:W-:-:S04]  /*0560*/  FFMA R3, R0, R12, RZ ;  /* 0x0000000c00037223 */ /* 0x000fc800000000ff */
[----:B------:R-:W-:-:S04]  /*0570*/  FFMA R8, R11, R3, R0 ;  /* 0x000000030b087223 */ /* 0x000fc80000000000 */
[----:B------:R-:W-:-:S04]  /*0580*/  FFMA R13, R12, R8, R3 ;  /* 0x000000080c0d7223 */ /* 0x000fc80000000003 */
[----:B------:R-:W-:-:S04]  /*0590*/  FFMA R8, R11, R13, R0 ;  /* 0x0000000d0b087223 */ /* 0x000fc80000000000 */
[----:B------:R-:W-:-:S05]  /*05a0*/  FFMA R0, R12, R8, R13 ;  /* 0x000000080c007223 */ /* 0x000fca000000000d */
[----:B------:R-:W-:-:S04]  /*05b0*/  SHF.R.U32.HI R3, RZ, 0x17, R0 ;  /* 0x00000017ff037819 */ /* 0x000fc80000011600 */
[----:B------:R-:W-:-:S05]  /*05c0*/  LOP3.LUT R3, R3, 0xff, RZ, 0xc0, !PT ;  /* 0x000000ff03037812 */ /* 0x000fca00078ec0ff */
[----:B------:R-:W-:-:S04]  /*05d0*/  IMAD.IADD R7, R3, 0x1, R5 ;  /* 0x0000000103077824 */ /* 0x000fc800078e0205 */
[----:B------:R-:W-:-:S05]  /*05e0*/  VIADD R3, R7, 0xffffffff ;  /* 0xffffffff07037836 */ /* 0x000fca0000000000 */
[----:B------:R-:W-:-:S13]  /*05f0*/  ISETP.GE.U32.AND P0, PT, R3, 0xfe, PT ;  /* 0x000000fe0300780c */ /* 0x000fda0003f06070 */
[----:B------:R-:W-:Y:S05]  /*0600*/  @!P0 BRA `(.L_x_17) ;  /* 0x0000000000808947 */ /* 0x000fea0003800000 */
[----:B------:R-:W-:-:S13]  /*0610*/  ISETP.GT.AND P0, PT, R7, 0xfe, PT ;  /* 0x000000fe0700780c */ /* 0x000fda0003f04270 */
[----:B------:R-:W-:Y:S05]  /*0620*/  @P0 BRA `(.L_x_18) ;  /* 0x00000000006c0947 */ /* 0x000fea0003800000 */
[----:B------:R-:W-:-:S13]  /*0630*/  ISETP.GE.AND P0, PT, R7, 0x1, PT ;  /* 0x000000010700780c */ /* 0x000fda0003f06270 */
[----:B------:R-:W-:Y:S05]  /*0640*/  @P0 BRA `(.L_x_19) ;  /* 0x0000000000740947 */ /* 0x000fea0003800000 */
[----:B------:R-:W-:Y:S02]  /*0650*/  ISETP.GE.AND P0, PT, R7, -0x18, PT ;  /* 0xffffffe80700780c */ /* 0x000fe40003f06270 */
[----:B------:R-:W-:-:S11]  /*0660*/  LOP3.LUT R0, R0, 0x80000000, RZ, 0xc0, !PT ;  /* 0x8000000000007812 */ /* 0x000fd600078ec0ff */
[----:B------:R-:W-:Y:S05]  /*0670*/  @!P0 BRA `(.L_x_19) ;  /* 0x0000000000688947 */ /* 0x000fea0003800000 */
[CC--:B------:R-:W-:Y:S01]  /*0680*/  FFMA.RZ R3, R12.reuse, R8.reuse, R13 ;  /* 0x000000080c037223 */ /* 0x0c0fe2000000c00d */
[C---:B------:R-:W-:Y:S01]  /*0690*/  VIADD R10, R7.reuse, 0x20 ;  /* 0x00000020070a7836 */ /* 0x040fe20000000000 */
[C---:B------:R-:W-:Y:S02]  /*06a0*/  ISETP.NE.AND P2, PT, R7.reuse, RZ, PT ;  /* 0x000000ff0700720c */ /* 0x040fe40003f45270 */
[----:B------:R-:W-:Y:S01]  /*06b0*/  ISETP.NE.AND P1, PT, R7, RZ, PT ;  /* 0x000000ff0700720c */ /* 0x000fe20003f25270 */
[----:B------:R-:W-:Y:S01]  /*06c0*/  IMAD.MOV R7, RZ, RZ, -R7 ;  /* 0x000000ffff077224 */ /* 0x000fe200078e0a07 */
[----:B------:R-:W-:Y:S01]  /*06d0*/  LOP3.LUT R5, R3, 0x7fffff, RZ, 0xc0, !PT ;  /* 0x007fffff03057812 */ /* 0x000fe200078ec0ff */
[CCC-:B------:R-:W-:Y:S01]  /*06e0*/  FFMA.RP R3, R12.reuse, R8.reuse, R13.reuse ;  /* 0x000000080c037223 */ /* 0x1c0fe2000000800d */
[----:B------:R-:W-:Y:S02]  /*06f0*/  FFMA.RM R8, R12, R8, R13 ;  /* 0x000000080c087223 */ /* 0x000fe4000000400d */
[----:B------:R-:W-:-:S03]  /*0700*/  LOP3.LUT R5, R5, 0x800000, RZ, 0xfc, !PT ;  /* 0x0080000005057812 */ /* 0x000fc600078efcff */
[----:B------:R-:W-:Y:S02]  /*0710*/  FSETP.NEU.FTZ.AND P0, PT, R3, R8, PT ;  /* 0x000000080300720b */ /* 0x000fe40003f1d000 */
[----:B------:R-:W-:Y:S02]  /*0720*/  SHF.L.U32 R10, R5, R10, RZ ;  /* 0x0000000a050a7219 */ /* 0x000fe400000006ff */
[----:B------:R-:W-:Y:S02]  /*0730*/  SEL R8, R7, RZ, P2 ;  /* 0x000000ff07087207 */ /* 0x000fe40001000000 */
[----:B------:R-:W-:Y:S02]  /*0740*/  ISETP.NE.AND P1, PT, R10, RZ, P1 ;  /* 0x000000ff0a00720c */ /* 0x000fe40000f25270 */
[----:B------:R-:W-:Y:S02]  /*0750*/  SHF.R.U32.HI R8, RZ, R8, R5 ;  /* 0x00000008ff087219 */ /* 0x000fe40000011605 */
[----:B------:R-:W-:-:S02]  /*0760*/  PLOP3.LUT P0, PT, P0, P1, PT, 0xf8, 0x8f ;  /* 0x00000000008f781c */ /* 0x000fc40000703f70 */
[----:B------:R-:W-:Y:S02]  /*0770*/  SHF.R.U32.HI R10, RZ, 0x1, R8 ;  /* 0x00000001ff0a7819 */ /* 0x000fe40000011608 */
[----:B------:R-:W-:-:S04]  /*0780*/  SEL R3, RZ, 0x1, !P0 ;  /* 0x00000001ff037807 */ /* 0x000fc80004000000 */
[----:B------:R-:W-:-:S04]  /*0790*/  LOP3.LUT R3, R3, 0x1, R10, 0xf8, !PT ;  /* 0x0000000103037812 */ /* 0x000fc800078ef80a */
[----:B------:R-:W-:-:S05]  /*07a0*/  LOP3.LUT R3, R3, R8, RZ, 0xc0, !PT ;  /* 0x0000000803037212 */ /* 0x000fca00078ec0ff */
[----:B------:R-:W-:-:S05]  /*07b0*/  IMAD.IADD R3, R10, 0x1, R3 ;  /* 0x000000010a037824 */ /* 0x000fca00078e0203 */
[----:B------:R-:W-:Y:S01]  /*07c0*/  LOP3.LUT R0, R3, R0, RZ, 0xfc, !PT ;  /* 0x0000000003007212 */ /* 0x000fe200078efcff */
[----:B------:R-:W-:Y:S06]  /*07d0*/  BRA `(.L_x_19) ;  /* 0x0000000000107947 */ /* 0x000fec0003800000 */
.L_x_18:
[----:B------:R-:W-:-:S04]  /*07e0*/  LOP3.LUT R0, R0, 0x80000000, RZ, 0xc0, !PT ;  /* 0x8000000000007812 */ /* 0x000fc800078ec0ff */
[----:B------:R-:W-:Y:S01]  /*07f0*/  LOP3.LUT R0, R0, 0x7f800000, RZ, 0xfc, !PT ;  /* 0x7f80000000007812 */ /* 0x000fe200078efcff */
[----:B------:R-:W-:Y:S06]  /*0800*/  BRA `(.L_x_19) ;  /* 0x0000000000047947 */ /* 0x000fec0003800000 */
.L_x_17:
[----:B------:R-:W-:-:S07]  /*0810*/  IMAD R0, R5, 0x800000, R0 ;  /* 0x0080000005007824 */ /* 0x000fce00078e0200 */
.L_x_19:
[----:B------:R-:W-:Y:S05]  /*0820*/  BSYNC.RECONVERGENT B2 ;  /* 0x0000000000027941 */ /* 0x000fea0003800200 */
.L_x_16:
[----:B------:R-:W-:Y:S05]  /*0830*/  BRA `(.L_x_20) ;  /* 0x0000000000207947 */ /* 0x000fea0003800000 */
.L_x_15:
[----:B------:R-:W-:-:S04]  /*0840*/  LOP3.LUT R0, R9, 0x80000000, R8, 0x48, !PT ;  /* 0x8000000009007812 */ /* 0x000fc800078e4808 */
[----:B------:R-:W-:Y:S01]  /*0850*/  LOP3.LUT R0, R0, 0x7f800000, RZ, 0xfc, !PT ;  /* 0x7f80000000007812 */ /* 0x000fe200078efcff */
[----:B------:R-:W-:Y:S06]  /*0860*/  BRA `(.L_x_20) ;  /* 0x0000000000147947 */ /* 0x000fec0003800000 */
.L_x_14:
[----:B------:R-:W-:Y:S01]  /*0870*/  LOP3.LUT R0, R9, 0x80000000, R8, 0x48, !PT ;  /* 0x8000000009007812 */ /* 0x000fe200078e4808 */
[----:B------:R-:W-:Y:S06]  /*0880*/  BRA `(.L_x_20) ;  /* 0x00000000000c7947 */ /* 0x000fec0003800000 */
.L_x_13:
[----:B------:R-:W0:Y:S01]  /*0890*/  MUFU.RSQ R0, -QNAN ;  /* 0xffc0000000007908 */ /* 0x000e220000001400 */
[----:B------:R-:W-:Y:S05]  /*08a0*/  BRA `(.L_x_20) ;  /* 0x0000000000047947 */ /* 0x000fea0003800000 */
.L_x_12:
[----:B------:R-:W-:-:S07]  /*08b0*/  FADD.FTZ R0, R0, R3 ;  /* 0x0000000300007221 */ /* 0x000fce0000010000 */
.L_x_20:
[----:B------:R-:W-:Y:S05]  /*08c0*/  BSYNC.RECONVERGENT B1 ;  /* 0x0000000000017941 */ /* 0x000fea0003800200 */
.L_x_10:
[----:B------:R-:W-:-:S04]  /*08d0*/  IMAD.MOV.U32 R7, RZ, RZ, 0x0 ;  /* 0x00000000ff077424 */ /* 0x000fc800078e00ff */
[----:B0-----:R-:W-:Y:S05]  /*08e0*/  RET.REL.NODEC R6 `(division_f32) ;  /* 0xfffffff406c47950 */ /* 0x001fea0003c3ffff */
.L_x_21:
        /* <DEDUP_REMOVED lines=9> */
.L_x_23:


//--------------------- .nv.shared.reserved.0     --------------------------
	.section	.nv.shared.reserved.0,"aw",@nobits
	.weak		__nv_reservedSMEM_offset_0_alias
	.size		__nv_reservedSMEM_offset_0_alias, 0, 64
	.other		__nv_reservedSMEM_offset_0_alias,@"STO_CUDA_RESERVED_SHARED STV_DEFAULT"
__nv_reservedSMEM_offset_0_alias:
	.zero		0
	.zero		64


//--------------------- .nv.constant0.division_f64 --------------------------
	.section	.nv.constant0.division_f64,"a",@progbits
	.sectionflags	@""
	.align	4
.nv.constant0.division_f64:
	.zero		928


//--------------------- .nv.constant0.division_f32 --------------------------
	.section	.nv.constant0.division_f32,"a",@progbits
	.sectionflags	@""
	.align	4
.nv.constant0.division_f32:
	.zero		928


//--------------------- SYMBOLS --------------------------

	.type		.nv.reservedSmem.offset0,@object
	.size		.nv.reservedSmem.offset0,0x4
